	.headerflags	@"EF_CUDA_TEXMODE_UNIFIED EF_CUDA_64BIT_ADDRESS EF_CUDA_ACCELERATORS EF_CUDA_SM90 EF_CUDA_VIRTUAL_SM(EF_CUDA_SM90)"
	.elftype	@"ET_EXEC"


//--------------------- .nv.info                  --------------------------
	.section	.nv.info,"",@"SHT_CUDA_INFO"
	.align	4


	//----- nvinfo : EIATTR_REGCOUNT
	.align		4
        /*0000*/ 	.byte	0x04, 0x2f
        /*0002*/ 	.short	(.L_1 - .L_0)
	.align		4
.L_0:
        /*0004*/ 	.word	index@(triton_poi_fused_add_clone_mul_sigmoid_4)
        /*0008*/ 	.word	0x00000014


	//----- nvinfo : EIATTR_MIN_STACK_SIZE
	.align		4
.L_1:
        /*000c*/ 	.byte	0x04, 0x12
        /*000e*/ 	.short	(.L_3 - .L_2)
	.align		4
.L_2:
        /*0010*/ 	.word	index@(triton_poi_fused_add_clone_mul_sigmoid_4)
        /*0014*/ 	.word	0x00000000


	//----- nvinfo : EIATTR_FRAME_SIZE
	.align		4
.L_3:
        /*0018*/ 	.byte	0x04, 0x11
        /*001a*/ 	.short	(.L_5 - .L_4)
	.align		4
.L_4:
        /*001c*/ 	.word	index@(triton_poi_fused_add_clone_mul_sigmoid_4)
        /*0020*/ 	.word	0x00000000


	//----- nvinfo : EIATTR_MIN_STACK_SIZE
	.align		4
.L_5:
        /*0024*/ 	.byte	0x04, 0x12
        /*0026*/ 	.short	(.L_7 - .L_6)
	.align		4
.L_6:
        /*0028*/ 	.word	index@(triton_poi_fused_add_clone_mul_sigmoid_4)
        /*002c*/ 	.word	0x00000000
.L_7:


//--------------------- .nv.info.triton_poi_fused_add_clone_mul_sigmoid_4 --------------------------
	.section	.nv.info.triton_poi_fused_add_clone_mul_sigmoid_4,"",@"SHT_CUDA_INFO"
	.sectionflags	@""
	.align	4


	//----- nvinfo : EIATTR_CUDA_API_VERSION
	.align		4
        /*0000*/ 	.byte	0x04, 0x37
        /*0002*/ 	.short	(.L_9 - .L_8)
.L_8:
        /*0004*/ 	.word	0x0000007c


	//----- nvinfo : EIATTR_KPARAM_INFO
	.align		4
.L_9:
        /*0008*/ 	.byte	0x04, 0x17
        /*000a*/ 	.short	(.L_11 - .L_10)
.L_10:
        /*000c*/ 	.word	0x00000000
        /*0010*/ 	.short	0x0004
        /*0012*/ 	.short	0x0020
        /*0014*/ 	.byte	0x00, 0xf0, 0x11, 0x00


	//----- nvinfo : EIATTR_KPARAM_INFO
	.align		4
.L_11:
        /*0018*/ 	.byte	0x04, 0x17
        /*001a*/ 	.short	(.L_13 - .L_12)
.L_12:
        /*001c*/ 	.word	0x00000000
        /*0020*/ 	.short	0x0003
        /*0022*/ 	.short	0x0018
        /*0024*/ 	.byte	0x00, 0xf4, 0x21, 0x00


	//----- nvinfo : EIATTR_KPARAM_INFO
	.align		4
.L_13:
        /*0028*/ 	.byte	0x04, 0x17
        /*002a*/ 	.short	(.L_15 - .L_14)
.L_14:
        /*002c*/ 	.word	0x00000000
        /*0030*/ 	.short	0x0002
        /*0032*/ 	.short	0x0010
        /*0034*/ 	.byte	0x00, 0xf4, 0x21, 0x00


	//----- nvinfo : EIATTR_KPARAM_INFO
	.align		4
.L_15:
        /*0038*/ 	.byte	0x04, 0x17
        /*003a*/ 	.short	(.L_17 - .L_16)
.L_16:
        /*003c*/ 	.word	0x00000000
        /*0040*/ 	.short	0x0001
        /*0042*/ 	.short	0x0008
        /*0044*/ 	.byte	0x00, 0xf4, 0x21, 0x00


	//----- nvinfo : EIATTR_KPARAM_INFO
	.align		4
.L_17:
        /*0048*/ 	.byte	0x04, 0x17
        /*004a*/ 	.short	(.L_19 - .L_18)
.L_18:
        /*004c*/ 	.word	0x00000000
        /*0050*/ 	.short	0x0000
        /*0052*/ 	.short	0x0000
        /*0054*/ 	.byte	0x00, 0xf4, 0x21, 0x00


	//----- nvinfo : EIATTR_SPARSE_MMA_MASK
	.align		4
.L_19:
        /*0058*/ 	.byte	0x03, 0x50
        /*005a*/ 	.short	0x0000


	//----- nvinfo : EIATTR_MAXREG_COUNT
	.align		4
        /*005c*/ 	.byte	0x03, 0x1b
        /*005e*/ 	.short	0x00ff


	//----- nvinfo : EIATTR_EXIT_INSTR_OFFSETS
	.align		4
        /*0060*/ 	.byte	0x04, 0x1c
        /*0062*/ 	.short	(.L_21 - .L_20)


	//   ....[0]....
.L_20:
        /*0064*/ 	.word	0x00000550


	//   ....[1]....
        /*0068*/ 	.word	0x00000580


	//----- nvinfo : EIATTR_REQNTID
	.align		4
.L_21:
        /*006c*/ 	.byte	0x04, 0x10
        /*006e*/ 	.short	(.L_23 - .L_22)
.L_22:
        /*0070*/ 	.word	0x00000080
        /*0074*/ 	.word	0x00000001
        /*0078*/ 	.word	0x00000001


	//----- nvinfo : EIATTR_CBANK_PARAM_SIZE
	.align		4
.L_23:
        /*007c*/ 	.byte	0x03, 0x19
        /*007e*/ 	.short	0x0024


	//----- nvinfo : EIATTR_PARAM_CBANK
	.align		4
        /*0080*/ 	.byte	0x04, 0x0a
        /*0082*/ 	.short	(.L_25 - .L_24)
	.align		4
.L_24:
        /*0084*/ 	.word	index@(.nv.constant0.triton_poi_fused_add_clone_mul_sigmoid_4)
        /*0088*/ 	.short	0x0210
        /*008a*/ 	.short	0x0024


	//----- nvinfo : EIATTR_SW_WAR
	.align		4
.L_25:
        /*008c*/ 	.byte	0x04, 0x36
        /*008e*/ 	.short	(.L_27 - .L_26)
.L_26:
        /*0090*/ 	.word	0x00000008
.L_27:


//--------------------- .nv.callgraph             --------------------------
	.section	.nv.callgraph,"",@"SHT_CUDA_CALLGRAPH"
	.align	4
	.sectionentsize	8
	.align		4
        /*0000*/ 	.word	0x00000000
	.align		4
        /*0004*/ 	.word	0xffffffff
	.align		4
        /*0008*/ 	.word	0x00000000
	.align		4
        /*000c*/ 	.word	0xfffffffe
	.align		4
        /*0010*/ 	.word	0x00000000
	.align		4
        /*0014*/ 	.word	0xfffffffd
	.align		4
        /*0018*/ 	.word	0x00000000
	.align		4
        /*001c*/ 	.word	0xfffffffc


//--------------------- .text.triton_poi_fused_add_clone_mul_sigmoid_4 --------------------------
	.section	.text.triton_poi_fused_add_clone_mul_sigmoid_4,"ax",@progbits
	.align	128
        .global         triton_poi_fused_add_clone_mul_sigmoid_4
        .type           triton_poi_fused_add_clone_mul_sigmoid_4,@function
        .size           triton_poi_fused_add_clone_mul_sigmoid_4,(.L_x_1 - triton_poi_fused_add_clone_mul_sigmoid_4)
        .other          triton_poi_fused_add_clone_mul_sigmoid_4,@"STO_CUDA_ENTRY STV_DEFAULT"
triton_poi_fused_add_clone_mul_sigmoid_4:
.text.triton_poi_fused_add_clone_mul_sigmoid_4:
[----:B------:R-:W0:Y:S02]  /*0000*/  LDC R1, c[0x0][0x28] ;  /* 0x00000a00ff017b82 */ /* 0x000e240000000800 */
[----:B------:R-:W1:Y:S01]  /*0010*/  S2R R0, SR_TID.X ;  /* 0x0000000000007919 */ /* 0x000e620000002100 */
[----:B------:R-:W2:Y:S01]  /*0020*/  LDC.64 R4, c[0x0][0x210] ;  /* 0x00008400ff047b82 */ /* 0x000ea20000000a00 */
[----:B------:R-:W-:Y:S01]  /*0030*/  ULDC.64 UR4, c[0x0][0x208] ;  /* 0x0000820000047ab9 */ /* 0x000fe20000000a00 */
[----:B------:R-:W3:Y:S06]  /*0040*/  S2R R3, SR_CTAID.X ;  /* 0x0000000000037919 */ /* 0x000eec0000002500 */
[----:B------:R-:W4:Y:S01]  /*0050*/  LDC.64 R6, c[0x0][0x218] ;  /* 0x00008600ff067b82 */ /* 0x000f220000000a00 */
[----:B-1----:R-:W-:-:S02]  /*0060*/  LOP3.LUT R0, R0, 0x7f, RZ, 0xc0, !PT ;  /* 0x0000007f00007812 */ /* 0x002fc400078ec0ff */
[----:B---3--:R-:W-:Y:S02]  /*0070*/  SHF.R.S32.HI R9, RZ, 0x18, R3 ;  /* 0x00000018ff097819 */ /* 0x008fe40000011403 */
[----:B------:R-:W-:Y:S02]  /*0080*/  LEA R10, R3, R0, 0x7 ;  /* 0x00000000030a7211 */ /* 0x000fe400078e38ff */
[----:B------:R-:W-:Y:S01]  /*0090*/  SGXT R9, R9, 0x1 ;  /* 0x000000010909781a */ /* 0x000fe20000000200 */
[----:B------:R-:W1:Y:S01]  /*00a0*/  LDC.64 R2, c[0x0][0x220] ;  /* 0x00008800ff027b82 */ /* 0x000e620000000a00 */
[----:B------:R-:W-:Y:S02]  /*00b0*/  ISETP.GE.AND P0, PT, R10, 0x100, PT ;  /* 0x000001000a00780c */ /* 0x000fe40003f06270 */
[CC--:B------:R-:W-:Y:S02]  /*00c0*/  LEA.HI R11, R9.reuse, R10.reuse, RZ, 0x4 ;  /* 0x0000000a090b7211 */ /* 0x0c0fe400078f20ff */
[----:B------:R-:W-:-:S02]  /*00d0*/  LEA.HI R0, R9, R10, RZ, 0x6 ;  /* 0x0000000a09007211 */ /* 0x000fc400078f30ff */
[----:B------:R-:W-:Y:S02]  /*00e0*/  LOP3.LUT R13, R11, 0xfffffff0, RZ, 0xc0, !PT ;  /* 0xfffffff00b0d7812 */ /* 0x000fe400078ec0ff */
[----:B------:R-:W-:Y:S02]  /*00f0*/  SHF.R.S32.HI R8, RZ, 0x6, R0 ;  /* 0x00000006ff087819 */ /* 0x000fe40000011400 */
[----:B------:R-:W-:Y:S01]  /*0100*/  LEA.HI R12, R9, R10, RZ, 0x2 ;  /* 0x0000000a090c7211 */ /* 0x000fe200078f10ff */
[----:B------:R-:W-:-:S03]  /*0110*/  IMAD.IADD R13, R10, 0x1, -R13 ;  /* 0x000000010a0d7824 */ /* 0x000fc600078e0a0d */
[----:B------:R-:W-:Y:S02]  /*0120*/  SHF.R.S32.HI R9, RZ, 0x2, R12 ;  /* 0x00000002ff097819 */ /* 0x000fe4000001140c */
[----:B------:R-:W-:Y:S01]  /*0130*/  LEA R17, R8, R13, 0x4 ;  /* 0x0000000d08117211 */ /* 0x000fe200078e20ff */
[----:B------:R-:W-:Y:S01]  /*0140*/  IMAD.MOV.U32 R8, RZ, RZ, RZ ;  /* 0x000000ffff087224 */ /* 0x000fe200078e00ff */
[----:B------:R-:W-:Y:S01]  /*0150*/  LOP3.LUT R13, R12, 0xfffffffc, RZ, 0xc0, !PT ;  /* 0xfffffffc0c0d7812 */ /* 0x000fe200078ec0ff */
[----:B----4-:R-:W-:-:S03]  /*0160*/  IMAD.WIDE R14, R9, 0x4, R6 ;  /* 0x00000004090e7825 */ /* 0x010fc600078e0206 */
[----:B------:R-:W-:Y:S01]  /*0170*/  IADD3 R10, R10, -R13, RZ ;  /* 0x8000000d0a0a7210 */ /* 0x000fe20007ffe0ff */
[----:B--2---:R-:W-:Y:S01]  /*0180*/  IMAD.WIDE R12, R17, 0x4, R4 ;  /* 0x00000004110c7825 */ /* 0x004fe200078e0204 */
[----:B------:R-:W-:Y:S01]  /*0190*/  SHF.R.S32.HI R5, RZ, 0x4, R11 ;  /* 0x00000004ff057819 */ /* 0x000fe2000001140b */
[----:B------:R-:W-:Y:S01]  /*01a0*/  HFMA2.MMA R6, -RZ, RZ, 0, 0 ;  /* 0x00000000ff067435 */ /* 0x000fe200000001ff */
[----:B------:R-:W2:Y:S01]  /*01b0*/  @!P0 LDG.E.EL R8, desc[UR4][R14.64] ;  /* 0x000000040e088981 */ /* 0x000ea2000c2e1900 */
[----:B------:R-:W-:Y:S01]  /*01c0*/  IMAD.MOV.U32 R4, RZ, RZ, RZ ;  /* 0x000000ffff047224 */ /* 0x000fe200078e00ff */
[----:B------:R-:W-:-:S05]  /*01d0*/  LEA R7, R5, R10, 0x2 ;  /* 0x0000000a05077211 */ /* 0x000fca00078e10ff */
[----:B-1----:R-:W-:Y:S01]  /*01e0*/  IMAD.WIDE R2, R7, 0x4, R2 ;  /* 0x0000000407027825 */ /* 0x002fe200078e0202 */
[----:B------:R-:W3:Y:S04]  /*01f0*/  @!P0 LDG.E.EL R4, desc[UR4][R12.64] ;  /* 0x000000040c048981 */ /* 0x000ee8000c2e1900 */
[----:B------:R-:W4:Y:S01]  /*0200*/  @!P0 LDG.E.EL R6, desc[UR4][R2.64] ;  /* 0x0000000402068981 */ /* 0x000f22000c2e1900 */
[----:B--2---:R-:W-:-:S04]  /*0210*/  FADD R7, RZ, -R8 ;  /* 0x80000008ff077221 */ /* 0x004fc80000000000 */
[----:B------:R-:W-:Y:S01]  /*0220*/  FMUL R16, R7, 1.4426950216293334961 ;  /* 0x3fb8aa3b07107820 */ /* 0x000fe20000400000 */
[----:B---3--:R-:W-:-:S04]  /*0230*/  FADD R7, RZ, -R4 ;  /* 0x80000004ff077221 */ /* 0x008fc80000000000 */
[----:B------:R-:W-:Y:S01]  /*0240*/  FSETP.GEU.AND P3, PT, R16, -126, PT ;  /* 0xc2fc00001000780b */ /* 0x000fe20003f6e000 */
[----:B------:R-:W-:Y:S01]  /*0250*/  FMUL R7, R7, 1.4426950216293334961 ;  /* 0x3fb8aa3b07077820 */ /* 0x000fe20000400000 */
[----:B----4-:R-:W-:-:S04]  /*0260*/  FADD R11, RZ, -R6 ;  /* 0x80000006ff0b7221 */ /* 0x010fc80000000000 */
[----:B------:R-:W-:Y:S01]  /*0270*/  FMUL R13, R11, 1.4426950216293334961 ;  /* 0x3fb8aa3b0b0d7820 */ /* 0x000fe20000400000 */
[----:B------:R-:W-:-:S04]  /*0280*/  FSETP.GEU.AND P1, PT, R7, -126, PT ;  /* 0xc2fc00000700780b */ /* 0x000fc80003f2e000 */
[----:B------:R-:W-:Y:S02]  /*0290*/  FSETP.GEU.AND P2, PT, R13, -126, PT ;  /* 0xc2fc00000d00780b */ /* 0x000fe40003f4e000 */
[----:B------:R-:W-:-:S04]  /*02a0*/  @!P3 FMUL R16, R16, 0.5 ;  /* 0x3f0000001010b820 */ /* 0x000fc80000400000 */
[----:B------:R1:W2:Y:S03]  /*02b0*/  MUFU.EX2 R3, R16 ;  /* 0x0000001000037308 */ /* 0x0002a60000000800 */
[----:B------:R-:W-:-:S05]  /*02c0*/  @!P1 FMUL R7, R7, 0.5 ;  /* 0x3f00000007079820 */ /* 0x000fca0000400000 */
[----:B------:R-:W3:Y:S01]  /*02d0*/  MUFU.EX2 R2, R7 ;  /* 0x0000000700027308 */ /* 0x000ee20000000800 */
[----:B------:R-:W-:Y:S01]  /*02e0*/  @!P2 FMUL R13, R13, 0.5 ;  /* 0x3f0000000d0da820 */ /* 0x000fe20000400000 */
[----:B-1----:R-:W-:Y:S01]  /*02f0*/  MOV R16, 0x3e800000 ;  /* 0x3e80000000107802 */ /* 0x002fe20000000f00 */
[----:B--2---:R-:W-:-:S05]  /*0300*/  @!P3 FMUL R3, R3, R3 ;  /* 0x000000030303b220 */ /* 0x004fca0000400000 */
[----:B------:R1:W2:Y:S01]  /*0310*/  MUFU.EX2 R14, R13 ;  /* 0x0000000d000e7308 */ /* 0x0002a20000000800 */
[----:B------:R-:W-:Y:S01]  /*0320*/  FADD R12, R3, 1 ;  /* 0x3f800000030c7421 */ /* 0x000fe20000000000 */
[----:B------:R-:W-:Y:S02]  /*0330*/  LOP3.LUT R3, R0, 0xffffffc0, RZ, 0xc0, !PT ;  /* 0xffffffc000037812 */ /* 0x000fe400078ec0ff */
[----:B------:R-:W-:Y:S01]  /*0340*/  LEA.HI R0, R5, R5, RZ, 0x2 ;  /* 0x0000000505007211 */ /* 0x000fe200078f10ff */
[----:B---3--:R-:W-:Y:S01]  /*0350*/  @!P1 FMUL R2, R2, R2 ;  /* 0x0000000202029220 */ /* 0x008fe20000400000 */
[----:B------:R-:W-:Y:S01]  /*0360*/  FSETP.GT.AND P1, PT, R12, 8.50705917302346158658e+37, PT ;  /* 0x7e8000000c00780b */ /* 0x000fe20003f24000 */
[----:B-1----:R-:W-:Y:S01]  /*0370*/  IMAD.IADD R13, R10, 0x1, R3 ;  /* 0x000000010a0d7824 */ /* 0x002fe200078e0203 */
[----:B------:R-:W-:Y:S01]  /*0380*/  LOP3.LUT R10, R0, 0x3ffffffc, RZ, 0xc0, !PT ;  /* 0x3ffffffc000a7812 */ /* 0x000fe200078ec0ff */
[----:B------:R-:W-:Y:S01]  /*0390*/  FADD R11, R2, 1 ;  /* 0x3f800000020b7421 */ /* 0x000fe20000000000 */
[----:B------:R-:W-:Y:S01]  /*03a0*/  LEA.HI R0, R9, R9, RZ, 0x2 ;  /* 0x0000000909007211 */ /* 0x000fe200078f10ff */
[----:B------:R-:W1:Y:S01]  /*03b0*/  LDC.64 R2, c[0x0][0x228] ;  /* 0x00008a00ff027b82 */ /* 0x000e620000000a00 */
[----:B------:R-:W-:Y:S01]  /*03c0*/  IADD3 R10, R5, -R10, RZ ;  /* 0x8000000a050a7210 */ /* 0x000fe20007ffe0ff */
[----:B--2---:R-:W-:Y:S01]  /*03d0*/  @!P2 FMUL R14, R14, R14 ;  /* 0x0000000e0e0ea220 */ /* 0x004fe20000400000 */
[----:B------:R-:W-:-:S02]  /*03e0*/  FSETP.GT.AND P2, PT, R11, 8.50705917302346158658e+37, PT ;  /* 0x7e8000000b00780b */ /* 0x000fc40003f44000 */
[----:B------:R-:W-:Y:S01]  /*03f0*/  LOP3.LUT R0, R0, 0xffffffc, RZ, 0xc0, !PT ;  /* 0x0ffffffc00007812 */ /* 0x000fe200078ec0ff */
[----:B------:R-:W-:Y:S01]  /*0400*/  FADD R15, R14, 1 ;  /* 0x3f8000000e0f7421 */ /* 0x000fe20000000000 */
[----:B------:R-:W-:Y:S01]  /*0410*/  FSEL R14, R16, 1, P1 ;  /* 0x3f800000100e7808 */ /* 0x000fe20000800000 */
[----:B------:R-:W-:Y:S01]  /*0420*/  @P1 FMUL R12, R12, 0.25 ;  /* 0x3e8000000c0c1820 */ /* 0x000fe20000400000 */
[----:B------:R-:W-:Y:S01]  /*0430*/  LEA R13, R10, R13, 0x2 ;  /* 0x0000000d0a0d7211 */ /* 0x000fe200078e10ff */
[----:B------:R-:W-:Y:S01]  /*0440*/  IMAD.IADD R0, R9, 0x1, -R0 ;  /* 0x0000000109007824 */ /* 0x000fe200078e0a00 */
[----:B------:R-:W-:Y:S01]  /*0450*/  FSETP.GT.AND P3, PT, R15, 8.50705917302346158658e+37, PT ;  /* 0x7e8000000f00780b */ /* 0x000fe20003f64000 */
[----:B------:R2:W3:Y:S03]  /*0460*/  MUFU.RCP R7, R12 ;  /* 0x0000000c00077308 */ /* 0x0004e60000001000 */
[----:B------:R-:W-:Y:S01]  /*0470*/  FSEL R10, R16, 1, P3 ;  /* 0x3f800000100a7808 */ /* 0x000fe20001800000 */
[----:B------:R-:W-:Y:S01]  /*0480*/  @P2 FMUL R11, R11, 0.25 ;  /* 0x3e8000000b0b2820 */ /* 0x000fe20000400000 */
[----:B------:R-:W-:-:S02]  /*0490*/  LEA R13, R0, R13, 0x4 ;  /* 0x0000000d000d7211 */ /* 0x000fc400078e20ff */
[----:B--2---:R-:W-:-:S03]  /*04a0*/  FSEL R12, R16, 1, P2 ;  /* 0x3f800000100c7808 */ /* 0x004fc60001000000 */
[----:B------:R-:W2:Y:S02]  /*04b0*/  MUFU.RCP R11, R11 ;  /* 0x0000000b000b7308 */ /* 0x000ea40000001000 */
[----:B------:R-:W-:Y:S01]  /*04c0*/  @P3 FMUL R15, R15, 0.25 ;  /* 0x3e8000000f0f3820 */ /* 0x000fe20000400000 */
[----:B-1----:R-:W-:-:S04]  /*04d0*/  IMAD.WIDE R2, R13, 0x4, R2 ;  /* 0x000000040d027825 */ /* 0x002fc800078e0202 */
[----:B---3--:R-:W-:Y:S01]  /*04e0*/  FMUL R7, R7, R14 ;  /* 0x0000000e07077220 */ /* 0x008fe20000400000 */
[----:B------:R-:W1:Y:S03]  /*04f0*/  MUFU.RCP R15, R15 ;  /* 0x0000000f000f7308 */ /* 0x000e660000001000 */
[----:B------:R-:W-:Y:S01]  /*0500*/  FMUL R8, R7, R8 ;  /* 0x0000000807087220 */ /* 0x000fe20000400000 */
[----:B--2---:R-:W-:-:S04]  /*0510*/  FMUL R11, R11, R12 ;  /* 0x0000000c0b0b7220 */ /* 0x004fc80000400000 */
[----:B------:R-:W-:Y:S01]  /*0520*/  FFMA R11, R11, R4, R8 ;  /* 0x000000040b0b7223 */ /* 0x000fe20000000008 */
[----:B-1----:R-:W-:-:S04]  /*0530*/  FMUL R10, R15, R10 ;  /* 0x0000000a0f0a7220 */ /* 0x002fc80000400000 */
[----:B------:R-:W-:Y:S01]  /*0540*/  FFMA R10, R10, R6, R11 ;  /* 0x000000060a0a7223 */ /* 0x000fe2000000000b */
[----:B------:R-:W-:Y:S06]  /*0550*/  @P0 EXIT ;  /* 0x000000000000094d */ /* 0x000fec0003800000 */
[----:B------:R-:W-:-:S05]  /*0560*/  FMUL R5, R10, 0.3333333432674407959 ;  /* 0x3eaaaaab0a057820 */ /* 0x000fca0000400000 */
[----:B------:R-:W-:Y:S01]  /*0570*/  STG.E desc[UR4][R2.64], R5 ;  /* 0x0000000502007986 */ /* 0x000fe2000c101904 */
[----:B------:R-:W-:Y:S05]  /*0580*/  EXIT ;  /* 0x000000000000794d */ /* 0x000fea0003800000 */
.L_x_0:
[----:B------:R-:W-:-:S00]  /*0590*/  BRA `(.L_x_0) ;  /* 0xfffffffc00fc7947 */ /* 0x000fc0000383ffff */
[----:B------:R-:W-:-:S00]  /*05a0*/  NOP ;  /* 0x0000000000007918 */ /* 0x000fc00000000000 */
        /* <DEDUP_REMOVED lines=13> */
.L_x_1:


//--------------------- .nv.constant0.triton_poi_fused_add_clone_mul_sigmoid_4 --------------------------
	.section	.nv.constant0.triton_poi_fused_add_clone_mul_sigmoid_4,"a",@progbits
	.sectionflags	@""
	.align	4
.nv.constant0.triton_poi_fused_add_clone_mul_sigmoid_4:
	.zero		564
